//
// Generated by NVIDIA NVVM Compiler
//
// Compiler Build ID: CL-36424714
// Cuda compilation tools, release 13.0, V13.0.88
// Based on NVVM 20.0.0
//

.version 9.0
.target sm_100
.address_size 64

	// .globl	_Z16fmad_loop_kernelILi10000EEvPf

.visible .entry _Z16fmad_loop_kernelILi10000EEvPf(
	.param .u64 .ptr .align 1 _Z16fmad_loop_kernelILi10000EEvPf_param_0
)
{
	.reg .pred 	%p<3>;
	.reg .b32 	%r<13>;
	.reg .b32 	%f<22>;
	.reg .b64 	%rd<5>;

	ld.param.u64 	%rd2, [_Z16fmad_loop_kernelILi10000EEvPf_param_0];
	cvta.to.global.u64 	%rd3, %rd2;
	mov.u32 	%r6, %tid.x;
	mov.u32 	%r7, %ctaid.x;
	mov.u32 	%r8, %ntid.x;
	mad.lo.s32 	%r9, %r7, %r8, %r6;
	mul.wide.s32 	%rd4, %r9, 4;
	add.s64 	%rd1, %rd3, %rd4;
	ld.global.f32 	%f21, [%rd1];
	mov.b32 	%r11, 0;
$L__BB0_1:
	mov.b32 	%r12, 0;
$L__BB0_2:
	add.f32 	%f5, %f21, 0f3F800000;
	add.f32 	%f6, %f5, 0fBF800000;
	add.f32 	%f7, %f6, 0f3F800000;
	add.f32 	%f8, %f7, 0fBF800000;
	add.f32 	%f9, %f8, 0f3F800000;
	add.f32 	%f10, %f9, 0fBF800000;
	add.f32 	%f11, %f10, 0f3F800000;
	add.f32 	%f12, %f11, 0fBF800000;
	add.f32 	%f13, %f12, 0f3F800000;
	add.f32 	%f14, %f13, 0fBF800000;
	add.f32 	%f15, %f14, 0f3F800000;
	add.f32 	%f16, %f15, 0fBF800000;
	add.f32 	%f17, %f16, 0f3F800000;
	add.f32 	%f18, %f17, 0fBF800000;
	add.f32 	%f19, %f18, 0f3F800000;
	add.f32 	%f21, %f19, 0fBF800000;
	add.s32 	%r12, %r12, 16;
	setp.ne.s32 	%p1, %r12, 10000;
	@%p1 bra 	$L__BB0_2;
	add.s32 	%r11, %r11, 1;
	setp.ne.s32 	%p2, %r11, 10000;
	@%p2 bra 	$L__BB0_1;
	st.global.f32 	[%rd1], %f21;
	ret;

}


// ===== COMPILED SASS (sm_100) =====

	.target	sm_100

	.elftype	@"ET_EXEC"


//--------------------- .note.nv.tkinfo           --------------------------
	.section	.note.nv.tkinfo,"",@"SHT_NOTE"
	.sectionflags	@"SHF_NOTE_NV_TKINFO"
	.tkinfo
        /*0018*/ 	.word	0x00000002
        /*0030*/ 	.string	""
        /*0030*/ 	.string	"ptxas"
        /*0030*/ 	.string	"Cuda compilation tools, release 13.0, V13.0.88"
        /*0030*/ 	.string	"Build cuda_13.0.r13.0/compiler.36424714_0"
        /*0030*/ 	.string	"-arch sm_100 -m 64 "



//--------------------- .note.nv.cuinfo           --------------------------
	.section	.note.nv.cuinfo,"",@"SHT_NOTE"
	.sectionflags	@"SHF_NOTE_NV_CUINFO"
        /*0018*/ 	.short	0x0002
        /*001a*/ 	.short	0x0064
        /*001c*/ 	.short	0x0082
	.zero		2


//--------------------- .nv.info                  --------------------------
	.section	.nv.info,"",@"SHT_CUDA_INFO"
	.align	4


	//----- nvinfo : EIATTR_REGCOUNT
	.align		4
        /*0000*/ 	.byte	0x04, 0x2f
        /*0002*/ 	.short	(.L_1 - .L_0)
	.align		4
.L_0:
        /*0004*/ 	.word	index@(_Z16fmad_loop_kernelILi10000EEvPf)
        /*0008*/ 	.word	0x00000008


	//----- nvinfo : EIATTR_FRAME_SIZE
	.align		4
.L_1:
        /*000c*/ 	.byte	0x04, 0x11
        /*000e*/ 	.short	(.L_3 - .L_2)
	.align		4
.L_2:
        /*0010*/ 	.word	index@(_Z16fmad_loop_kernelILi10000EEvPf)
        /*0014*/ 	.word	0x00000000


	//----- nvinfo : EIATTR_MIN_STACK_SIZE
	.align		4
.L_3:
        /*0018*/ 	.byte	0x04, 0x12
        /*001a*/ 	.short	(.L_5 - .L_4)
	.align		4
.L_4:
        /*001c*/ 	.word	index@(_Z16fmad_loop_kernelILi10000EEvPf)
        /*0020*/ 	.word	0x00000000
.L_5:


//--------------------- .nv.compat                --------------------------
	.section	.nv.compat,"",@"SHT_CUDA_COMPAT_INFO"
	.align	4
        /*0000*/ 	.byte	0x02, 0x09, 0x00, 0x00, 0x02, 0x02, 0x01, 0x00, 0x02, 0x05, 0x05, 0x00, 0x03, 0x07, 0x01, 0x01
        /*0010*/ 	.byte	0x02, 0x03, 0x00, 0x00, 0x02, 0x06, 0x01, 0x00, 0x04, 0x0b, 0x08, 0x00, 0x09, 0x00, 0x00, 0x00
        /*0020*/ 	.byte	0x00, 0x00, 0x00, 0x00


//--------------------- .nv.info._Z16fmad_loop_kernelILi10000EEvPf --------------------------
	.section	.nv.info._Z16fmad_loop_kernelILi10000EEvPf,"",@"SHT_CUDA_INFO"
	.sectionflags	@""
	.align	4


	//----- nvinfo : EIATTR_CUDA_API_VERSION
	.align		4
        /*0000*/ 	.byte	0x04, 0x37
        /*0002*/ 	.short	(.L_7 - .L_6)
.L_6:
        /*0004*/ 	.word	0x00000082


	//----- nvinfo : EIATTR_KPARAM_INFO
	.align		4
.L_7:
        /*0008*/ 	.byte	0x04, 0x17
        /*000a*/ 	.short	(.L_9 - .L_8)
.L_8:
        /*000c*/ 	.word	0x00000000
        /*0010*/ 	.short	0x0000
        /*0012*/ 	.short	0x0000
        /*0014*/ 	.byte	0x00, 0xf5, 0x21, 0x00


	//----- nvinfo : EIATTR_SPARSE_MMA_MASK
	.align		4
.L_9:
        /*0018*/ 	.byte	0x03, 0x50
        /*001a*/ 	.short	0x0000


	//----- nvinfo : EIATTR_MAXREG_COUNT
	.align		4
        /*001c*/ 	.byte	0x03, 0x1b
        /*001e*/ 	.short	0x00ff


	//----- nvinfo : EIATTR_MERCURY_ISA_VERSION
	.align		4
        /*0020*/ 	.byte	0x03, 0x5f
        /*0022*/ 	.short	0x0101


	//----- nvinfo : EIATTR_VRC_CTA_INIT_COUNT
	.align		4
        /*0024*/ 	.byte	0x02, 0x4a
	.zero		1
	.zero		1


	//----- nvinfo : EIATTR_EXIT_INSTR_OFFSETS
	.align		4
        /*0028*/ 	.byte	0x04, 0x1c
        /*002a*/ 	.short	(.L_11 - .L_10)


	//   ....[0]....
.L_10:
        /*002c*/ 	.word	0x00001220


	//----- nvinfo : EIATTR_CBANK_PARAM_SIZE
	.align		4
.L_11:
        /*0030*/ 	.byte	0x03, 0x19
        /*0032*/ 	.short	0x0008


	//----- nvinfo : EIATTR_PARAM_CBANK
	.align		4
        /*0034*/ 	.byte	0x04, 0x0a
        /*0036*/ 	.short	(.L_13 - .L_12)
	.align		4
.L_12:
        /*0038*/ 	.word	index@(.nv.constant0._Z16fmad_loop_kernelILi10000EEvPf)
        /*003c*/ 	.short	0x0380
        /*003e*/ 	.short	0x0008


	//----- nvinfo : EIATTR_SW_WAR
	.align		4
.L_13:
        /*0040*/ 	.byte	0x04, 0x36
        /*0042*/ 	.short	(.L_15 - .L_14)
.L_14:
        /*0044*/ 	.word	0x00000008
.L_15:


//--------------------- .nv.callgraph             --------------------------
	.section	.nv.callgraph,"",@"SHT_CUDA_CALLGRAPH"
	.align	4
	.sectionentsize	8
	.align		4
        /*0000*/ 	.word	0x00000000
	.align		4
        /*0004*/ 	.word	0xffffffff
	.align		4
        /*0008*/ 	.word	0x00000000
	.align		4
        /*000c*/ 	.word	0xfffffffe
	.align		4
        /*0010*/ 	.word	0x00000000
	.align		4
        /*0014*/ 	.word	0xfffffffd
	.align		4
        /*0018*/ 	.word	0x00000000
	.align		4
        /*001c*/ 	.word	0xfffffffc


//--------------------- .text._Z16fmad_loop_kernelILi10000EEvPf --------------------------
	.section	.text._Z16fmad_loop_kernelILi10000EEvPf,"ax",@progbits
	.align	128
        .global         _Z16fmad_loop_kernelILi10000EEvPf
        .type           _Z16fmad_loop_kernelILi10000EEvPf,@function
        .size           _Z16fmad_loop_kernelILi10000EEvPf,(.L_x_3 - _Z16fmad_loop_kernelILi10000EEvPf)
        .other          _Z16fmad_loop_kernelILi10000EEvPf,@"STO_CUDA_ENTRY STV_DEFAULT"
_Z16fmad_loop_kernelILi10000EEvPf:
.text._Z16fmad_loop_kernelILi10000EEvPf:
[----:B------:R-:W-:Y:S01]  /*0000*/  LDC R1, c[0x0][0x37c] ;  /* 0x0000df00ff017b82 */ /* 0x000fe20000000800 */
[----:B------:R-:W0:Y:S07]  /*0010*/  S2R R5, SR_TID.X ;  /* 0x0000000000057919 */ /* 0x000e2e0000002100 */
[----:B------:R-:W0:Y:S01]  /*0020*/  S2UR UR4, SR_CTAID.X ;  /* 0x00000000000479c3 */ /* 0x000e220000002500 */
[----:B------:R-:W1:Y:S07]  /*0030*/  LDCU.64 UR6, c[0x0][0x358] ;  /* 0x00006b00ff0677ac */ /* 0x000e6e0008000a00 */
[----:B------:R-:W0:Y:S08]  /*0040*/  LDC R0, c[0x0][0x360] ;  /* 0x0000d800ff007b82 */ /* 0x000e300000000800 */
[----:B------:R-:W2:Y:S01]  /*0050*/  LDC.64 R2, c[0x0][0x380] ;  /* 0x0000e000ff027b82 */ /* 0x000ea20000000a00 */
[----:B0-----:R-:W-:-:S04]  /*0060*/  IMAD R5, R0, UR4, R5 ;  /* 0x0000000400057c24 */ /* 0x001fc8000f8e0205 */
[----:B--2---:R-:W-:-:S05]  /*0070*/  IMAD.WIDE R2, R5, 0x4, R2 ;  /* 0x0000000405027825 */ /* 0x004fca00078e0202 */
[----:B-1----:R0:W5:Y:S01]  /*0080*/  LDG.E R5, desc[UR6][R2.64] ;  /* 0x0000000602057981 */ /* 0x002162000c1e1900 */
[----:B------:R-:W-:-:S05]  /*0090*/  UMOV UR4, URZ ;  /* 0x000000ff00047c82 */ /* 0x000fca0008000000 */
.L_x_1:
[----:B-----5:R-:W-:Y:S01]  /*00a0*/  FADD R5, R5, 1 ;  /* 0x3f80000005057421 */ /* 0x020fe20000000000 */
[----:B------:R-:W-:Y:S01]  /*00b0*/  UIADD3 UR4, UPT, UPT, UR4, 0x1, URZ ;  /* 0x0000000104047890 */ /* 0x000fe2000fffe0ff */
[----:B------:R-:W-:Y:S02]  /*00c0*/  UMOV UR5, 0x10 ;  /* 0x0000001000057882 */ /* 0x000fe40000000000 */
[----:B------:R-:W-:Y:S01]  /*00d0*/  FADD R5, R5, -1 ;  /* 0xbf80000005057421 */ /* 0x000fe20000000000 */
[----:B------:R-:W-:-:S03]  /*00e0*/  UISETP.NE.AND UP1, UPT, UR4, 0x2710, UPT ;  /* 0x000027100400788c */ /* 0x000fc6000bf25270 */
[----:B------:R-:W-:-:S04]  /*00f0*/  FADD R5, R5, 1 ;  /* 0x3f80000005057421 */ /* 0x000fc80000000000 */
[----:B------:R-:W-:-:S04]  /*0100*/  FADD R5, R5, -1 ;  /* 0xbf80000005057421 */ /* 0x000fc80000000000 */
        /* <DEDUP_REMOVED lines=11> */
[----:B------:R-:W-:-:S07]  /*01c0*/  FADD R5, R5, -1 ;  /* 0xbf80000005057421 */ /* 0x000fce0000000000 */
.L_x_0:
[----:B------:R-:W-:Y:S01]  /*01d0*/  FADD R5, R5, 1 ;  /* 0x3f80000005057421 */ /* 0x000fe20000000000 */
[----:B------:R-:W-:-:S03]  /*01e0*/  UIADD3 UR5, UPT, UPT, UR5, 0x100, URZ ;  /* 0x0000010005057890 */ /* 0x000fc6000fffe0ff */
        /* <DEDUP_REMOVED lines=255> */
[----:B------:R-:W-:Y:S01]  /*11e0*/  FADD R5, R0, -1 ;  /* 0xbf80000000057421 */ /* 0x000fe20000000000 */
[----:B------:R-:W-:Y:S06]  /*11f0*/  BRA.U UP0, `(.L_x_0) ;  /* 0xffffffed00f47547 */ /* 0x000fec000b83ffff */
[----:B------:R-:W-:Y:S05]  /*1200*/  BRA.U UP1, `(.L_x_1) ;  /* 0xffffffed01a47547 */ /* 0x000fea000b83ffff */
[----:B------:R-:W-:Y:S01]  /*1210*/  STG.E desc[UR6][R2.64], R5 ;  /* 0x0000000502007986 */ /* 0x000fe2000c101906 */
[----:B------:R-:W-:Y:S05]  /*1220*/  EXIT ;  /* 0x000000000000794d */ /* 0x000fea0003800000 */
.L_x_2:
[----:B------:R-:W-:-:S00]  /*1230*/  BRA `(.L_x_2) ;  /* 0xfffffffc00fc7947 */ /* 0x000fc0000383ffff */
[----:B------:R-:W-:-:S00]  /*1240*/  NOP ;  /* 0x0000000000007918 */ /* 0x000fc00000000000 */
        /* <DEDUP_REMOVED lines=11> */
.L_x_3:


//--------------------- .nv.shared.reserved.0     --------------------------
	.section	.nv.shared.reserved.0,"aw",@nobits
	.weak		__nv_reservedSMEM_offset_0_alias
	.size		__nv_reservedSMEM_offset_0_alias, 0, 64
	.other		__nv_reservedSMEM_offset_0_alias,@"STO_CUDA_RESERVED_SHARED STV_DEFAULT"
__nv_reservedSMEM_offset_0_alias:
	.zero		0
	.zero		64


//--------------------- .nv.constant0._Z16fmad_loop_kernelILi10000EEvPf --------------------------
	.section	.nv.constant0._Z16fmad_loop_kernelILi10000EEvPf,"a",@progbits
	.sectionflags	@""
	.align	4
.nv.constant0._Z16fmad_loop_kernelILi10000EEvPf:
	.zero		904


//--------------------- SYMBOLS --------------------------

	.type		.nv.reservedSmem.offset0,@object
	.size		.nv.reservedSmem.offset0,0x4
